//
// Generated by NVIDIA NVVM Compiler
//
// Compiler Build ID: CL-36424714
// Cuda compilation tools, release 13.0, V13.0.88
// Based on NVVM 20.0.0
//

.version 9.0
.target sm_100
.address_size 64

.global .align 4 .b8 guessBox[16];

.entry _Z10threadWorkmPjPm(
	.param .u64 _Z10threadWorkmPjPm_param_0,
	.param .u64 .ptr .align 1 _Z10threadWorkmPjPm_param_1,
	.param .u64 .ptr .align 1 _Z10threadWorkmPjPm_param_2
)
.maxntid 128
.minnctapersm 2
{
	.reg .pred 	%p<11>;
	.reg .b32 	%r<35>;
	.reg .b64 	%rd<23>;

	ld.param.u64 	%rd7, [_Z10threadWorkmPjPm_param_0];
	ld.param.u64 	%rd5, [_Z10threadWorkmPjPm_param_1];
	ld.param.u64 	%rd6, [_Z10threadWorkmPjPm_param_2];
	mov.u32 	%r15, %ctaid.x;
	mov.u32 	%r16, %ntid.x;
	mov.u32 	%r17, %tid.x;
	mad.lo.s32 	%r18, %r15, %r16, %r17;
	cvt.u64.u32 	%rd8, %r18;
	add.s64 	%rd1, %rd7, %rd8;
	xor.b64  	%rd9, %rd1, 25214903917;
	mad.lo.s64 	%rd22, %rd9, 25214903917, 11;
	ld.global.u32 	%r1, [guessBox];
	ld.global.u32 	%r2, [guessBox+4];
	ld.global.u32 	%r3, [guessBox+8];
	mov.b32 	%r31, 0;
	ld.global.u32 	%r4, [guessBox+12];
	mov.u32 	%r32, %r31;
	mov.u32 	%r33, %r31;
$L__BB0_1:
	mov.u32 	%r7, %r31;
	setp.lt.s32 	%p2, %r32, %r1;
	setp.gt.s32 	%p3, %r32, %r3;
	setp.lt.s32 	%p4, %r34, %r2;
	or.pred  	%p5, %p2, %p4;
	or.pred  	%p6, %p5, %p3;
	setp.gt.s32 	%p7, %r34, %r4;
	or.pred  	%p1, %p6, %p7;
	not.pred 	%p8, %p1;
	setp.gt.u32 	%p9, %r33, 150;
	or.pred  	%p10, %p8, %p9;
	@%p10 bra 	$L__BB0_3;
	and.b64  	%rd14, %rd22, 281474976710655;
	mad.lo.s64 	%rd15, %rd22, 25214903917, 11;
	shr.u64 	%rd16, %rd15, 42;
	cvt.u32.u64 	%r20, %rd16;
	and.b32  	%r21, %r20, 63;
	mad.lo.s64 	%rd17, %rd22, 8602081037417187945, 277363943098;
	shr.u64 	%rd18, %rd17, 42;
	cvt.u32.u64 	%r22, %rd18;
	and.b32  	%r23, %r22, 63;
	sub.s32 	%r24, %r21, %r23;
	add.s32 	%r32, %r24, %r32;
	add.s32 	%r33, %r33, 1;
	mad.lo.s64 	%rd19, %rd22, 2360119957213856949, 2389171320405252413;
	shr.u64 	%rd20, %rd19, 42;
	cvt.u32.u64 	%r25, %rd20;
	and.b32  	%r26, %r25, 63;
	mad.lo.s64 	%rd22, %rd14, 5985058416696778513, -8542997297661424380;
	shr.u64 	%rd21, %rd22, 42;
	cvt.u32.u64 	%r27, %rd21;
	and.b32  	%r28, %r27, 63;
	add.s32 	%r29, %r26, %r7;
	sub.s32 	%r31, %r29, %r28;
	mov.u32 	%r34, %r7;
	bra.uni 	$L__BB0_1;
$L__BB0_3:
	@%p1 bra 	$L__BB0_5;
	cvta.to.global.u64 	%rd10, %rd5;
	atom.global.add.u32 	%r19, [%rd10], 1;
	cvta.to.global.u64 	%rd11, %rd6;
	mul.wide.u32 	%rd12, %r19, 8;
	add.s64 	%rd13, %rd11, %rd12;
	st.global.u64 	[%rd13], %rd1;
$L__BB0_5:
	ret;

}
.entry _Z13setupGuessBox3PosS_(
	.param .align 4 .b8 _Z13setupGuessBox3PosS__param_0[8],
	.param .align 4 .b8 _Z13setupGuessBox3PosS__param_1[8]
)
.maxntid 1
.minnctapersm 1
{
	.reg .b32 	%r<5>;

	ld.param.u32 	%r1, [_Z13setupGuessBox3PosS__param_1+4];
	ld.param.u32 	%r2, [_Z13setupGuessBox3PosS__param_1];
	ld.param.u32 	%r3, [_Z13setupGuessBox3PosS__param_0+4];
	ld.param.u32 	%r4, [_Z13setupGuessBox3PosS__param_0];
	st.global.u32 	[guessBox], %r4;
	st.global.u32 	[guessBox+4], %r3;
	st.global.u32 	[guessBox+8], %r2;
	st.global.u32 	[guessBox+12], %r1;
	ret;

}


// ===== COMPILED SASS (sm_100) =====

	.target	sm_100

	.elftype	@"ET_EXEC"


//--------------------- .note.nv.tkinfo           --------------------------
	.section	.note.nv.tkinfo,"",@"SHT_NOTE"
	.sectionflags	@"SHF_NOTE_NV_TKINFO"
	.tkinfo
        /*0018*/ 	.word	0x00000002
        /*0030*/ 	.string	""
        /*0030*/ 	.string	"ptxas"
        /*0030*/ 	.string	"Cuda compilation tools, release 13.0, V13.0.88"
        /*0030*/ 	.string	"Build cuda_13.0.r13.0/compiler.36424714_0"
        /*0030*/ 	.string	"-arch sm_100 -m 64 "



//--------------------- .note.nv.cuinfo           --------------------------
	.section	.note.nv.cuinfo,"",@"SHT_NOTE"
	.sectionflags	@"SHF_NOTE_NV_CUINFO"
        /*0018*/ 	.short	0x0002
        /*001a*/ 	.short	0x0064
        /*001c*/ 	.short	0x0082
	.zero		2


//--------------------- .nv.info                  --------------------------
	.section	.nv.info,"",@"SHT_CUDA_INFO"
	.align	4


	//----- nvinfo : EIATTR_REGCOUNT
	.align		4
        /*0000*/ 	.byte	0x04, 0x2f
        /*0002*/ 	.short	(.L_2 - .L_1)
	.align		4
.L_1:
        /*0004*/ 	.word	index@(_Z10threadWorkmPjPm)
        /*0008*/ 	.word	0x00000016


	//----- nvinfo : EIATTR_FRAME_SIZE
	.align		4
.L_2:
        /*000c*/ 	.byte	0x04, 0x11
        /*000e*/ 	.short	(.L_4 - .L_3)
	.align		4
.L_3:
        /*0010*/ 	.word	index@(_Z10threadWorkmPjPm)
        /*0014*/ 	.word	0x00000000


	//----- nvinfo : EIATTR_REGCOUNT
	.align		4
.L_4:
        /*0018*/ 	.byte	0x04, 0x2f
        /*001a*/ 	.short	(.L_6 - .L_5)
	.align		4
.L_5:
        /*001c*/ 	.word	index@(_Z13setupGuessBox3PosS_)
        /*0020*/ 	.word	0x0000000a


	//----- nvinfo : EIATTR_FRAME_SIZE
	.align		4
.L_6:
        /*0024*/ 	.byte	0x04, 0x11
        /*0026*/ 	.short	(.L_8 - .L_7)
	.align		4
.L_7:
        /*0028*/ 	.word	index@(_Z13setupGuessBox3PosS_)
        /*002c*/ 	.word	0x00000000


	//----- nvinfo : EIATTR_MIN_STACK_SIZE
	.align		4
.L_8:
        /*0030*/ 	.byte	0x04, 0x12
        /*0032*/ 	.short	(.L_10 - .L_9)
	.align		4
.L_9:
        /*0034*/ 	.word	index@(_Z13setupGuessBox3PosS_)
        /*0038*/ 	.word	0x00000000


	//----- nvinfo : EIATTR_MIN_STACK_SIZE
	.align		4
.L_10:
        /*003c*/ 	.byte	0x04, 0x12
        /*003e*/ 	.short	(.L_12 - .L_11)
	.align		4
.L_11:
        /*0040*/ 	.word	index@(_Z10threadWorkmPjPm)
        /*0044*/ 	.word	0x00000000
.L_12:


//--------------------- .nv.compat                --------------------------
	.section	.nv.compat,"",@"SHT_CUDA_COMPAT_INFO"
	.align	4
        /*0000*/ 	.byte	0x02, 0x09, 0x00, 0x00, 0x02, 0x02, 0x01, 0x00, 0x02, 0x05, 0x05, 0x00, 0x03, 0x07, 0x01, 0x01
        /*0010*/ 	.byte	0x02, 0x03, 0x00, 0x00, 0x02, 0x06, 0x01, 0x00, 0x04, 0x0b, 0x08, 0x00, 0x09, 0x00, 0x00, 0x00
        /*0020*/ 	.byte	0x00, 0x00, 0x00, 0x00


//--------------------- .nv.info._Z13setupGuessBox3PosS_ --------------------------
	.section	.nv.info._Z13setupGuessBox3PosS_,"",@"SHT_CUDA_INFO"
	.sectionflags	@""
	.align	4


	//----- nvinfo : EIATTR_CUDA_API_VERSION
	.align		4
        /*0000*/ 	.byte	0x04, 0x37
        /*0002*/ 	.short	(.L_14 - .L_13)
.L_13:
        /*0004*/ 	.word	0x00000082


	//----- nvinfo : EIATTR_KPARAM_INFO
	.align		4
.L_14:
        /*0008*/ 	.byte	0x04, 0x17
        /*000a*/ 	.short	(.L_16 - .L_15)
.L_15:
        /*000c*/ 	.word	0x00000000
        /*0010*/ 	.short	0x0001
        /*0012*/ 	.short	0x0008
        /*0014*/ 	.byte	0x00, 0xf0, 0x21, 0x00


	//----- nvinfo : EIATTR_KPARAM_INFO
	.align		4
.L_16:
        /*0018*/ 	.byte	0x04, 0x17
        /*001a*/ 	.short	(.L_18 - .L_17)
.L_17:
        /*001c*/ 	.word	0x00000000
        /*0020*/ 	.short	0x0000
        /*0022*/ 	.short	0x0000
        /*0024*/ 	.byte	0x00, 0xf0, 0x21, 0x00


	//----- nvinfo : EIATTR_SPARSE_MMA_MASK
	.align		4
.L_18:
        /*0028*/ 	.byte	0x03, 0x50
        /*002a*/ 	.short	0x0000


	//----- nvinfo : EIATTR_MAXREG_COUNT
	.align		4
        /*002c*/ 	.byte	0x03, 0x1b
        /*002e*/ 	.short	0x00ff


	//----- nvinfo : EIATTR_MERCURY_ISA_VERSION
	.align		4
        /*0030*/ 	.byte	0x03, 0x5f
        /*0032*/ 	.short	0x0101


	//----- nvinfo : EIATTR_VRC_CTA_INIT_COUNT
	.align		4
        /*0034*/ 	.byte	0x02, 0x4a
	.zero		1
	.zero		1


	//----- nvinfo : EIATTR_EXIT_INSTR_OFFSETS
	.align		4
        /*0038*/ 	.byte	0x04, 0x1c
        /*003a*/ 	.short	(.L_20 - .L_19)


	//   ....[0]....
.L_19:
        /*003c*/ 	.word	0x00000090


	//----- nvinfo : EIATTR_MAX_THREADS
	.align		4
.L_20:
        /*0040*/ 	.byte	0x04, 0x05
        /*0042*/ 	.short	(.L_22 - .L_21)
.L_21:
        /*0044*/ 	.word	0x00000001
        /*0048*/ 	.word	0x00000001
        /*004c*/ 	.word	0x00000001


	//----- nvinfo : EIATTR_CBANK_PARAM_SIZE
	.align		4
.L_22:
        /*0050*/ 	.byte	0x03, 0x19
        /*0052*/ 	.short	0x0010


	//----- nvinfo : EIATTR_PARAM_CBANK
	.align		4
        /*0054*/ 	.byte	0x04, 0x0a
        /*0056*/ 	.short	(.L_24 - .L_23)
	.align		4
.L_23:
        /*0058*/ 	.word	index@(.nv.constant0._Z13setupGuessBox3PosS_)
        /*005c*/ 	.short	0x0380
        /*005e*/ 	.short	0x0010


	//----- nvinfo : EIATTR_SW_WAR
	.align		4
.L_24:
        /*0060*/ 	.byte	0x04, 0x36
        /*0062*/ 	.short	(.L_26 - .L_25)
.L_25:
        /*0064*/ 	.word	0x00000008
.L_26:


//--------------------- .nv.info._Z10threadWorkmPjPm --------------------------
	.section	.nv.info._Z10threadWorkmPjPm,"",@"SHT_CUDA_INFO"
	.sectionflags	@""
	.align	4


	//----- nvinfo : EIATTR_CUDA_API_VERSION
	.align		4
        /*0000*/ 	.byte	0x04, 0x37
        /*0002*/ 	.short	(.L_28 - .L_27)
.L_27:
        /*0004*/ 	.word	0x00000082


	//----- nvinfo : EIATTR_KPARAM_INFO
	.align		4
.L_28:
        /*0008*/ 	.byte	0x04, 0x17
        /*000a*/ 	.short	(.L_30 - .L_29)
.L_29:
        /*000c*/ 	.word	0x00000000
        /*0010*/ 	.short	0x0002
        /*0012*/ 	.short	0x0010
        /*0014*/ 	.byte	0x00, 0xf5, 0x21, 0x00


	//----- nvinfo : EIATTR_KPARAM_INFO
	.align		4
.L_30:
        /*0018*/ 	.byte	0x04, 0x17
        /*001a*/ 	.short	(.L_32 - .L_31)
.L_31:
        /*001c*/ 	.word	0x00000000
        /*0020*/ 	.short	0x0001
        /*0022*/ 	.short	0x0008
        /*0024*/ 	.byte	0x00, 0xf5, 0x21, 0x00


	//----- nvinfo : EIATTR_KPARAM_INFO
	.align		4
.L_32:
        /*0028*/ 	.byte	0x04, 0x17
        /*002a*/ 	.short	(.L_34 - .L_33)
.L_33:
        /*002c*/ 	.word	0x00000000
        /*0030*/ 	.short	0x0000
        /*0032*/ 	.short	0x0000
        /*0034*/ 	.byte	0x00, 0xf0, 0x21, 0x00


	//----- nvinfo : EIATTR_SPARSE_MMA_MASK
	.align		4
.L_34:
        /*0038*/ 	.byte	0x03, 0x50
        /*003a*/ 	.short	0x0000


	//----- nvinfo : EIATTR_MAXREG_COUNT
	.align		4
        /*003c*/ 	.byte	0x03, 0x1b
        /*003e*/ 	.short	0x00ff


	//----- nvinfo : EIATTR_MERCURY_ISA_VERSION
	.align		4
        /*0040*/ 	.byte	0x03, 0x5f
        /*0042*/ 	.short	0x0101


	//----- nvinfo : EIATTR_INT_WARP_WIDE_INSTR_OFFSETS
	.align		4
        /*0044*/ 	.byte	0x04, 0x31
        /*0046*/ 	.short	(.L_36 - .L_35)


	//   ....[0]....
.L_35:
        /*0048*/ 	.word	0x000004c0


	//   ....[1]....
        /*004c*/ 	.word	0x00000560


	//----- nvinfo : EIATTR_VRC_CTA_INIT_COUNT
	.align		4
.L_36:
        /*0050*/ 	.byte	0x02, 0x4a
	.zero		1
	.zero		1


	//----- nvinfo : EIATTR_EXIT_INSTR_OFFSETS
	.align		4
        /*0054*/ 	.byte	0x04, 0x1c
        /*0056*/ 	.short	(.L_38 - .L_37)


	//   ....[0]....
.L_37:
        /*0058*/ 	.word	0x000004a0


	//   ....[1]....
        /*005c*/ 	.word	0x000005a0


	//----- nvinfo : EIATTR_MAX_THREADS
	.align		4
.L_38:
        /*0060*/ 	.byte	0x04, 0x05
        /*0062*/ 	.short	(.L_40 - .L_39)
.L_39:
        /*0064*/ 	.word	0x00000080
        /*0068*/ 	.word	0x00000001
        /*006c*/ 	.word	0x00000001


	//----- nvinfo : EIATTR_CRS_STACK_SIZE
	.align		4
.L_40:
        /*0070*/ 	.byte	0x04, 0x1e
        /*0072*/ 	.short	(.L_42 - .L_41)
.L_41:
        /*0074*/ 	.word	0x00000000


	//----- nvinfo : EIATTR_CBANK_PARAM_SIZE
	.align		4
.L_42:
        /*0078*/ 	.byte	0x03, 0x19
        /*007a*/ 	.short	0x0018


	//----- nvinfo : EIATTR_PARAM_CBANK
	.align		4
        /*007c*/ 	.byte	0x04, 0x0a
        /*007e*/ 	.short	(.L_44 - .L_43)
	.align		4
.L_43:
        /*0080*/ 	.word	index@(.nv.constant0._Z10threadWorkmPjPm)
        /*0084*/ 	.short	0x0380
        /*0086*/ 	.short	0x0018


	//----- nvinfo : EIATTR_SW_WAR
	.align		4
.L_44:
        /*0088*/ 	.byte	0x04, 0x36
        /*008a*/ 	.short	(.L_46 - .L_45)
.L_45:
        /*008c*/ 	.word	0x00000008
.L_46:


//--------------------- .nv.callgraph             --------------------------
	.section	.nv.callgraph,"",@"SHT_CUDA_CALLGRAPH"
	.align	4
	.sectionentsize	8
	.align		4
        /*0000*/ 	.word	0x00000000
	.align		4
        /*0004*/ 	.word	0xffffffff
	.align		4
        /*0008*/ 	.word	0x00000000
	.align		4
        /*000c*/ 	.word	0xfffffffe
	.align		4
        /*0010*/ 	.word	0x00000000
	.align		4
        /*0014*/ 	.word	0xfffffffd
	.align		4
        /*0018*/ 	.word	0x00000000
	.align		4
        /*001c*/ 	.word	0xfffffffc


//--------------------- .nv.constant4             --------------------------
	.section	.nv.constant4,"a",@progbits
	.align	8
	.align		8
.nv.constant4:
        /*0000*/ 	.dword	guessBox


//--------------------- .text._Z13setupGuessBox3PosS_ --------------------------
	.section	.text._Z13setupGuessBox3PosS_,"ax",@progbits
	.align	128
.text._Z13setupGuessBox3PosS_:
        .type           _Z13setupGuessBox3PosS_,@function
        .size           _Z13setupGuessBox3PosS_,(.L_x_4 - _Z13setupGuessBox3PosS_)
        .other          _Z13setupGuessBox3PosS_,@"STO_CUDA_ENTRY STV_DEFAULT"
_Z13setupGuessBox3PosS_:
[----:B------:R-:W-:Y:S08]  /*0000*/  LDC R1, c[0x0][0x37c] ;  /* 0x0000df00ff017b82 */ /* 0x000ff00000000800 */
[----:B------:R-:W0:Y:S01]  /*0010*/  LDC.64 R2, c[0x4][RZ] ;  /* 0x01000000ff027b82 */ /* 0x000e220000000a00 */
[----:B------:R-:W0:Y:S07]  /*0020*/  LDCU.64 UR4, c[0x0][0x358] ;  /* 0x00006b00ff0477ac */ /* 0x000e2e0008000a00 */
[----:B------:R-:W0:Y:S08]  /*0030*/  LDC.64 R4, c[0x0][0x380] ;  /* 0x0000e000ff047b82 */ /* 0x000e300000000a00 */
[----:B------:R-:W1:Y:S01]  /*0040*/  LDC.64 R6, c[0x0][0x388] ;  /* 0x0000e200ff067b82 */ /* 0x000e620000000a00 */
[----:B0-----:R-:W-:Y:S04]  /*0050*/  STG.E desc[UR4][R2.64], R4 ;  /* 0x0000000402007986 */ /* 0x001fe8000c101904 */
[----:B------:R-:W-:Y:S04]  /*0060*/  STG.E desc[UR4][R2.64+0x4], R5 ;  /* 0x0000040502007986 */ /* 0x000fe8000c101904 */
[----:B-1----:R-:W-:Y:S04]  /*0070*/  STG.E desc[UR4][R2.64+0x8], R6 ;  /* 0x0000080602007986 */ /* 0x002fe8000c101904 */
[----:B------:R-:W-:Y:S01]  /*0080*/  STG.E desc[UR4][R2.64+0xc], R7 ;  /* 0x00000c0702007986 */ /* 0x000fe2000c101904 */
[----:B------:R-:W-:Y:S05]  /*0090*/  EXIT ;  /* 0x000000000000794d */ /* 0x000fea0003800000 */
.L_x_0:
[----:B------:R-:W-:-:S00]  /*00a0*/  BRA `(.L_x_0) ;  /* 0xfffffffc00fc7947 */ /* 0x000fc0000383ffff */
[----:B------:R-:W-:-:S00]  /*00b0*/  NOP ;  /* 0x0000000000007918 */ /* 0x000fc00000000000 */
        /* <DEDUP_REMOVED lines=12> */
.L_x_4:


//--------------------- .text._Z10threadWorkmPjPm --------------------------
	.section	.text._Z10threadWorkmPjPm,"ax",@progbits
	.align	128
.text._Z10threadWorkmPjPm:
        .type           _Z10threadWorkmPjPm,@function
        .size           _Z10threadWorkmPjPm,(.L_x_5 - _Z10threadWorkmPjPm)
        .other          _Z10threadWorkmPjPm,@"STO_CUDA_ENTRY STV_DEFAULT"
_Z10threadWorkmPjPm:
[----:B------:R-:W0:Y:S08]  /*0000*/  LDC R1, c[0x0][0x37c] ;  /* 0x0000df00ff017b82 */ /* 0x000e300000000800 */
[----:B------:R-:W1:Y:S01]  /*0010*/  LDC.64 R4, c[0x4][RZ] ;  /* 0x01000000ff047b82 */ /* 0x000e620000000a00 */
[----:B------:R-:W1:Y:S01]  /*0020*/  LDCU.64 UR4, c[0x0][0x358] ;  /* 0x00006b00ff0477ac */ /* 0x000e620008000a00 */
[----:B------:R-:W2:Y:S01]  /*0030*/  S2R R3, SR_TID.X ;  /* 0x0000000000037919 */ /* 0x000ea20000002100 */
[----:B------:R-:W3:Y:S01]  /*0040*/  LDCU.64 UR8, c[0x0][0x380] ;  /* 0x00007000ff0877ac */ /* 0x000ee20008000a00 */
[----:B-1----:R-:W0:Y:S04]  /*0050*/  LDG.E R0, desc[UR4][R4.64+0x4] ;  /* 0x0000040404007981 */ /* 0x002e28000c1e1900 */
[----:B------:R-:W4:Y:S04]  /*0060*/  LDG.E R6, desc[UR4][R4.64] ;  /* 0x0000000404067981 */ /* 0x000f28000c1e1900 */
[----:B------:R-:W5:Y:S04]  /*0070*/  LDG.E R7, desc[UR4][R4.64+0x8] ;  /* 0x0000080404077981 */ /* 0x000f68000c1e1900 */
[----:B------:R1:W5:Y:S01]  /*0080*/  LDG.E R8, desc[UR4][R4.64+0xc] ;  /* 0x00000c0404087981 */ /* 0x000362000c1e1900 */
[----:B------:R-:W2:Y:S08]  /*0090*/  S2UR UR6, SR_CTAID.X ;  /* 0x00000000000679c3 */ /* 0x000eb00000002500 */
[----:B------:R-:W2:Y:S02]  /*00a0*/  LDC R2, c[0x0][0x360] ;  /* 0x0000d800ff027b82 */ /* 0x000ea40000000800 */
[----:B--2---:R-:W-:-:S05]  /*00b0*/  IMAD R2, R2, UR6, R3 ;  /* 0x0000000602027c24 */ /* 0x004fca000f8e0203 */
[----:B---3--:R-:W-:-:S04]  /*00c0*/  IADD3 R2, P1, PT, R2, UR8, RZ ;  /* 0x0000000802027c10 */ /* 0x008fc8000ff3e0ff */
[----:B------:R-:W-:Y:S01]  /*00d0*/  LOP3.LUT R11, R2, 0xdeece66d, RZ, 0x3c, !PT ;  /* 0xdeece66d020b7812 */ /* 0x000fe200078e3cff */
[----:B------:R-:W-:-:S05]  /*00e0*/  IMAD.X R3, RZ, RZ, UR9, P1 ;  /* 0x00000009ff037e24 */ /* 0x000fca00088e06ff */
[----:B-1----:R-:W-:-:S05]  /*00f0*/  LOP3.LUT R4, R3, 0x5, RZ, 0x3c, !PT ;  /* 0x0000000503047812 */ /* 0x002fca00078e3cff */
[----:B------:R-:W-:-:S04]  /*0100*/  IMAD R4, R4, -0x21131993, RZ ;  /* 0xdeece66d04047824 */ /* 0x000fc800078e02ff */
[----:B------:R-:W-:Y:S01]  /*0110*/  IMAD R13, R11, 0x5, R4 ;  /* 0x000000050b0d7824 */ /* 0x000fe200078e0204 */
[----:B0-----:R-:W-:-:S04]  /*0120*/  ISETP.GE.AND P0, PT, R1, R0, PT ;  /* 0x000000000100720c */ /* 0x001fc80003f06270 */
[----:B----4-:R-:W-:-:S04]  /*0130*/  ISETP.GT.OR P0, PT, R6, RZ, !P0 ;  /* 0x000000ff0600720c */ /* 0x010fc80004704670 */
[----:B-----5:R-:W-:-:S04]  /*0140*/  ISETP.LT.OR P0, PT, R7, RZ, P0 ;  /* 0x000000ff0700720c */ /* 0x020fc80000701670 */
[----:B------:R-:W-:-:S13]  /*0150*/  ISETP.GT.OR P0, PT, R1, R8, P0 ;  /* 0x000000080100720c */ /* 0x000fda0000704670 */
[----:B------:R-:W-:Y:S05]  /*0160*/  @!P0 BRA `(.L_x_1) ;  /* 0x0000000000cc8947 */ /* 0x000fea0003800000 */
[----:B------:R-:W-:Y:S02]  /*0170*/  HFMA2 R5, -RZ, RZ, 0, 0 ;  /* 0x00000000ff057431 */ /* 0x000fe400000001ff */
[----:B------:R-:W-:Y:S01]  /*0180*/  IMAD.MOV.U32 R4, RZ, RZ, 0xb ;  /* 0x0000000bff047424 */ /* 0x000fe200078e00ff */
[----:B------:R-:W-:Y:S01]  /*0190*/  BSSY.RECONVERGENT B0, `(.L_x_1) ;  /* 0x0000030000007945 */ /* 0x000fe20003800200 */
[----:B------:R-:W-:Y:S02]  /*01a0*/  IMAD.MOV.U32 R9, RZ, RZ, RZ ;  /* 0x000000ffff097224 */ /* 0x000fe400078e00ff */
[----:B------:R-:W-:Y:S02]  /*01b0*/  IMAD.MOV.U32 R17, RZ, RZ, RZ ;  /* 0x000000ffff117224 */ /* 0x000fe400078e00ff */
[----:B------:R-:W-:-:S04]  /*01c0*/  IMAD.WIDE.U32 R10, R11, -0x21131993, R4 ;  /* 0xdeece66d0b0a7825 */ /* 0x000fc800078e0004 */
[----:B------:R-:W-:Y:S01]  /*01d0*/  IMAD.IADD R12, R11, 0x1, R13 ;  /* 0x000000010b0c7824 */ /* 0x000fe200078e020d */
[----:B------:R-:W-:Y:S01]  /*01e0*/  MOV R15, R10 ;  /* 0x0000000a000f7202 */ /* 0x000fe20000000f00 */
[----:B------:R-:W-:-:S07]  /*01f0*/  IMAD.MOV.U32 R13, RZ, RZ, RZ ;  /* 0x000000ffff0d7224 */ /* 0x000fce00078e00ff */
.L_x_2:
[----:B------:R-:W-:Y:S01]  /*0200*/  MOV R10, 0x942de6ba ;  /* 0x942de6ba000a7802 */ /* 0x000fe20000000f00 */
[----:B------:R-:W-:Y:S01]  /*0210*/  IMAD.MOV.U32 R11, RZ, RZ, 0x40 ;  /* 0x00000040ff0b7424 */ /* 0x000fe200078e00ff */
[----:B------:R-:W-:Y:S01]  /*0220*/  ISETP.GE.AND P0, PT, R13, R0, PT ;  /* 0x000000000d00720c */ /* 0x000fe20003f06270 */
[C---:B------:R-:W-:Y:S01]  /*0230*/  IMAD R16, R12.reuse, -0x21131993, RZ ;  /* 0xdeece66d0c107824 */ /* 0x040fe200078e02ff */
[----:B------:R-:W-:Y:S01]  /*0240*/  IADD3 R17, PT, PT, R17, 0x1, RZ ;  /* 0x0000000111117810 */ /* 0x000fe20007ffe0ff */
[----:B------:R-:W-:Y:S02]  /*0250*/  IMAD R18, R12, -0x4b9ff597, RZ ;  /* 0xb4600a690c127824 */ /* 0x000fe400078e02ff */
[----:B------:R-:W-:-:S04]  /*0260*/  IMAD.HI.U32 R10, R15, -0x4b9ff597, R10 ;  /* 0xb4600a690f0a7827 */ /* 0x000fc800078e000a */
[----:B------:R-:W-:-:S04]  /*0270*/  IMAD.HI.U32 R14, R15, -0x21131993, R4 ;  /* 0xdeece66d0f0e7827 */ /* 0x000fc800078e0004 */
[C---:B------:R-:W-:Y:S02]  /*0280*/  IMAD R11, R15.reuse, 0x5, R16 ;  /* 0x000000050f0b7824 */ /* 0x040fe400078e0210 */
[C---:B------:R-:W-:Y:S01]  /*0290*/  IMAD R19, R15.reuse, 0x7760bb20, R18 ;  /* 0x7760bb200f137824 */ /* 0x040fe200078e0212 */
[----:B------:R-:W-:Y:S01]  /*02a0*/  LOP3.LUT R18, R12, 0xffff, RZ, 0xc0, !PT ;  /* 0x0000ffff0c127812 */ /* 0x000fe200078ec0ff */
[----:B------:R-:W-:Y:S02]  /*02b0*/  IMAD.IADD R14, R14, 0x1, R11 ;  /* 0x000000010e0e7824 */ /* 0x000fe400078e020b */
[----:B------:R-:W-:Y:S01]  /*02c0*/  IMAD.MOV.U32 R11, RZ, RZ, 0x21280aa8 ;  /* 0x21280aa8ff0b7424 */ /* 0x000fe200078e00ff */
[----:B------:R-:W-:Y:S01]  /*02d0*/  IADD3 R16, PT, PT, R10, R19, RZ ;  /* 0x000000130a107210 */ /* 0x000fe20007ffe0ff */
[----:B------:R-:W-:Y:S01]  /*02e0*/  IMAD.MOV.U32 R10, RZ, RZ, 0x544e593d ;  /* 0x544e593dff0a7424 */ /* 0x000fe200078e00ff */
[----:B------:R-:W-:Y:S01]  /*02f0*/  SHF.R.U32.HI R14, RZ, 0xa, R14 ;  /* 0x0000000aff0e7819 */ /* 0x000fe2000001160e */
[----:B------:R-:W-:Y:S01]  /*0300*/  IMAD R12, R12, -0x42f53b4b, RZ ;  /* 0xbd0ac4b50c0c7824 */ /* 0x000fe200078e02ff */
[----:B------:R-:W-:Y:S01]  /*0310*/  SHF.R.U32.HI R16, RZ, 0xa, R16 ;  /* 0x0000000aff107819 */ /* 0x000fe20000011610 */
[----:B------:R-:W-:Y:S01]  /*0320*/  IMAD.HI.U32 R19, R15, -0x42f53b4b, R10 ;  /* 0xbd0ac4b50f137827 */ /* 0x000fe200078e000a */
[----:B------:R-:W-:-:S02]  /*0330*/  LOP3.LUT R14, R14, 0x3f, RZ, 0xc0, !PT ;  /* 0x0000003f0e0e7812 */ /* 0x000fc400078ec0ff */
[----:B------:R-:W-:Y:S01]  /*0340*/  LOP3.LUT R16, R16, 0x3f, RZ, 0xc0, !PT ;  /* 0x0000003f10107812 */ /* 0x000fe200078ec0ff */
[----:B------:R-:W-:Y:S01]  /*0350*/  IMAD.MOV.U32 R11, RZ, RZ, -0x768ed2c8 ;  /* 0x89712d38ff0b7424 */ /* 0x000fe200078e00ff */
[----:B------:R-:W-:Y:S01]  /*0360*/  MOV R10, 0x73c4cd04 ;  /* 0x73c4cd04000a7802 */ /* 0x000fe20000000f00 */
[----:B------:R-:W-:Y:S01]  /*0370*/  IMAD R18, R18, 0x772c5f11, RZ ;  /* 0x772c5f1112127824 */ /* 0x000fe200078e02ff */
[----:B------:R-:W-:Y:S01]  /*0380*/  IADD3 R9, PT, PT, R9, R14, -R16 ;  /* 0x0000000e09097210 */ /* 0x000fe20007ffe810 */
[C---:B------:R-:W-:Y:S02]  /*0390*/  IMAD R12, R15.reuse, 0x20c0d498, R12 ;  /* 0x20c0d4980f0c7824 */ /* 0x040fe400078e020c */
[----:B------:R-:W-:Y:S01]  /*03a0*/  IMAD.WIDE.U32 R10, R15, 0x772c5f11, R10 ;  /* 0x772c5f110f0a7825 */ /* 0x000fe200078e000a */
[----:B------:R-:W-:Y:S02]  /*03b0*/  ISETP.LT.OR P0, PT, R9, R6, !P0 ;  /* 0x000000060900720c */ /* 0x000fe40004701670 */
[----:B------:R-:W-:Y:S01]  /*03c0*/  IADD3 R14, PT, PT, R19, R12, RZ ;  /* 0x0000000c130e7210 */ /* 0x000fe20007ffe0ff */
[----:B------:R-:W-:Y:S01]  /*03d0*/  IMAD R15, R15, 0x530f32eb, R18 ;  /* 0x530f32eb0f0f7824 */ /* 0x000fe200078e0212 */
[----:B------:R-:W-:-:S02]  /*03e0*/  ISETP.GT.OR P0, PT, R9, R7, P0 ;  /* 0x000000070900720c */ /* 0x000fc40000704670 */
[----:B------:R-:W-:Y:S01]  /*03f0*/  SHF.R.U32.HI R14, RZ, 0xa, R14 ;  /* 0x0000000aff0e7819 */ /* 0x000fe2000001160e */
[----:B------:R-:W-:Y:S01]  /*0400*/  IMAD.IADD R12, R11, 0x1, R15 ;  /* 0x000000010b0c7824 */ /* 0x000fe200078e020f */
[----:B------:R-:W-:Y:S01]  /*0410*/  ISETP.GT.OR P0, PT, R13, R8, P0 ;  /* 0x000000080d00720c */ /* 0x000fe20000704670 */
[----:B------:R-:W-:Y:S01]  /*0420*/  IMAD.MOV.U32 R15, RZ, RZ, R10 ;  /* 0x000000ffff0f7224 */ /* 0x000fe200078e000a */
[----:B------:R-:W-:Y:S02]  /*0430*/  LOP3.LUT R14, R14, 0x3f, RZ, 0xc0, !PT ;  /* 0x0000003f0e0e7812 */ /* 0x000fe400078ec0ff */
[----:B------:R-:W-:Y:S02]  /*0440*/  ISETP.GT.U32.OR P1, PT, R17, 0x96, !P0 ;  /* 0x000000961100780c */ /* 0x000fe40004724470 */
[----:B------:R-:W-:-:S04]  /*0450*/  SHF.R.U32.HI R11, RZ, 0xa, R12 ;  /* 0x0000000aff0b7819 */ /* 0x000fc8000001160c */
[----:B------:R-:W-:-:S04]  /*0460*/  LOP3.LUT R11, R11, 0x3f, RZ, 0xc0, !PT ;  /* 0x0000003f0b0b7812 */ /* 0x000fc800078ec0ff */
[----:B------:R-:W-:-:S03]  /*0470*/  IADD3 R13, PT, PT, -R11, R14, R13 ;  /* 0x0000000e0b0d7210 */ /* 0x000fc60007ffe10d */
[----:B------:R-:W-:Y:S05]  /*0480*/  @!P1 BRA `(.L_x_2) ;  /* 0xfffffffc005c9947 */ /* 0x000fea000383ffff */
[----:B------:R-:W-:Y:S05]  /*0490*/  BSYNC.RECONVERGENT B0 ;  /* 0x0000000000007941 */ /* 0x000fea0003800200 */
.L_x_1:
[----:B------:R-:W-:Y:S05]  /*04a0*/  @P0 EXIT ;  /* 0x000000000000094d */ /* 0x000fea0003800000 */
[----:B------:R-:W0:Y:S01]  /*04b0*/  S2R R7, SR_LANEID ;  /* 0x0000000000077919 */ /* 0x000e220000000000 */
[----:B------:R-:W-:Y:S01]  /*04c0*/  VOTEU.ANY UR6, UPT, PT ;  /* 0x0000000000067886 */ /* 0x000fe200038e0100 */
[----:B------:R-:W1:Y:S01]  /*04d0*/  LDC.64 R4, c[0x0][0x388] ;  /* 0x0000e200ff047b82 */ /* 0x000e620000000a00 */
[----:B------:R-:W0:Y:S08]  /*04e0*/  FLO.U32 R0, UR6 ;  /* 0x0000000600007d00 */ /* 0x000e3000080e0000 */
[----:B------:R-:W1:Y:S01]  /*04f0*/  POPC R11, UR6 ;  /* 0x00000006000b7d09 */ /* 0x000e620008000000 */
[----:B0-----:R-:W-:Y:S01]  /*0500*/  ISETP.EQ.U32.AND P0, PT, R0, R7, PT ;  /* 0x000000070000720c */ /* 0x001fe20003f02070 */
[----:B------:R-:W0:Y:S01]  /*0510*/  S2R R8, SR_LTMASK ;  /* 0x0000000000087919 */ /* 0x000e220000003900 */
[----:B------:R-:W2:Y:S11]  /*0520*/  LDC.64 R6, c[0x0][0x390] ;  /* 0x0000e400ff067b82 */ /* 0x000eb60000000a00 */
[----:B-1----:R-:W3:Y:S01]  /*0530*/  @P0 ATOMG.E.ADD.STRONG.GPU PT, R5, desc[UR4][R4.64], R11 ;  /* 0x8000000b040509a8 */ /* 0x002ee200081ef104 */
[----:B0-----:R-:W-:-:S06]  /*0540*/  LOP3.LUT R8, R8, UR6, RZ, 0xc0, !PT ;  /* 0x0000000608087c12 */ /* 0x001fcc000f8ec0ff */
[----:B------:R-:W0:Y:S01]  /*0550*/  POPC R8, R8 ;  /* 0x0000000800087309 */ /* 0x000e220000000000 */
[----:B---3--:R-:W0:Y:S02]  /*0560*/  SHFL.IDX PT, R9, R5, R0, 0x1f ;  /* 0x00001f0005097589 */ /* 0x008e2400000e0000 */
[----:B0-----:R-:W-:-:S05]  /*0570*/  IADD3 R9, PT, PT, R9, R8, RZ ;  /* 0x0000000809097210 */ /* 0x001fca0007ffe0ff */
[----:B--2---:R-:W-:-:S05]  /*0580*/  IMAD.WIDE.U32 R6, R9, 0x8, R6 ;  /* 0x0000000809067825 */ /* 0x004fca00078e0006 */
[----:B------:R-:W-:Y:S01]  /*0590*/  STG.E.64 desc[UR4][R6.64], R2 ;  /* 0x0000000206007986 */ /* 0x000fe2000c101b04 */
[----:B------:R-:W-:Y:S05]  /*05a0*/  EXIT ;  /* 0x000000000000794d */ /* 0x000fea0003800000 */
.L_x_3:
        /* <DEDUP_REMOVED lines=13> */
.L_x_5:


//--------------------- .nv.shared.reserved.0     --------------------------
	.section	.nv.shared.reserved.0,"aw",@nobits
	.weak		__nv_reservedSMEM_offset_0_alias
	.size		__nv_reservedSMEM_offset_0_alias, 0, 64
	.other		__nv_reservedSMEM_offset_0_alias,@"STO_CUDA_RESERVED_SHARED STV_DEFAULT"
__nv_reservedSMEM_offset_0_alias:
	.zero		0
	.zero		64


//--------------------- .nv.global                --------------------------
	.section	.nv.global,"aw",@nobits
	.align	4
.nv.global:
	.type		guessBox,@object
	.size		guessBox,(.L_0 - guessBox)
guessBox:
	.zero		16
.L_0:


//--------------------- .nv.constant0._Z13setupGuessBox3PosS_ --------------------------
	.section	.nv.constant0._Z13setupGuessBox3PosS_,"a",@progbits
	.sectionflags	@""
	.align	4
.nv.constant0._Z13setupGuessBox3PosS_:
	.zero		912


//--------------------- .nv.constant0._Z10threadWorkmPjPm --------------------------
	.section	.nv.constant0._Z10threadWorkmPjPm,"a",@progbits
	.sectionflags	@""
	.align	4
.nv.constant0._Z10threadWorkmPjPm:
	.zero		920


//--------------------- SYMBOLS --------------------------

	.type		.nv.reservedSmem.offset0,@object
	.size		.nv.reservedSmem.offset0,0x4
